//
// Generated by NVIDIA NVVM Compiler
//
// Compiler Build ID: CL-36424714
// Cuda compilation tools, release 13.0, V13.0.88
// Based on NVVM 20.0.0
//

.version 9.0
.target sm_100
.address_size 64

	// .globl	_Z18transposeCoalescedPiS_i
// _ZZ18transposeCoalescedPiS_iE4tile has been demoted
// _ZZ24transposeCoalescedPaddedPiS_iE4tile has been demoted

.visible .entry _Z18transposeCoalescedPiS_i(
	.param .u64 .ptr .align 1 _Z18transposeCoalescedPiS_i_param_0,
	.param .u64 .ptr .align 1 _Z18transposeCoalescedPiS_i_param_1,
	.param .u32 _Z18transposeCoalescedPiS_i_param_2
)
{
	.reg .pred 	%p<2>;
	.reg .b32 	%r<43>;
	.reg .b64 	%rd<21>;
	// demoted variable
	.shared .align 4 .b8 _ZZ18transposeCoalescedPiS_iE4tile[4096];
	ld.param.u64 	%rd1, [_Z18transposeCoalescedPiS_i_param_0];
	ld.param.u64 	%rd2, [_Z18transposeCoalescedPiS_i_param_1];
	ld.param.u32 	%r7, [_Z18transposeCoalescedPiS_i_param_2];
	mov.u32 	%r9, %ctaid.x;
	shl.b32 	%r1, %r9, 5;
	mov.u32 	%r2, %tid.x;
	add.s32 	%r3, %r1, %r2;
	mov.u32 	%r10, %ctaid.y;
	shl.b32 	%r4, %r10, 5;
	mov.u32 	%r5, %tid.y;
	add.s32 	%r11, %r4, %r5;
	max.s32 	%r12, %r3, %r11;
	setp.ge.s32 	%p1, %r12, %r7;
	@%p1 bra 	$L__BB0_2;
	mov.u32 	%r13, %nctaid.x;
	shl.b32 	%r14, %r13, 5;
	cvta.to.global.u64 	%rd3, %rd2;
	cvta.to.global.u64 	%rd4, %rd1;
	shl.b32 	%r15, %r2, 2;
	mov.u32 	%r16, _ZZ18transposeCoalescedPiS_iE4tile;
	add.s32 	%r17, %r16, %r15;
	mad.lo.s32 	%r18, %r11, %r14, %r3;
	mul.wide.s32 	%rd5, %r18, 4;
	add.s64 	%rd6, %rd4, %rd5;
	ld.global.u32 	%r19, [%rd6];
	shl.b32 	%r20, %r5, 7;
	add.s32 	%r21, %r17, %r20;
	st.shared.u32 	[%r21], %r19;
	shl.b32 	%r22, %r13, 8;
	add.s32 	%r23, %r18, %r22;
	mul.wide.s32 	%rd7, %r23, 4;
	add.s64 	%rd8, %rd4, %rd7;
	ld.global.u32 	%r24, [%rd8];
	st.shared.u32 	[%r21+1024], %r24;
	shl.b32 	%r25, %r13, 9;
	add.s32 	%r26, %r18, %r25;
	mul.wide.s32 	%rd9, %r26, 4;
	add.s64 	%rd10, %rd4, %rd9;
	ld.global.u32 	%r27, [%rd10];
	st.shared.u32 	[%r21+2048], %r27;
	add.s32 	%r28, %r26, %r22;
	mul.wide.s32 	%rd11, %r28, 4;
	add.s64 	%rd12, %rd4, %rd11;
	ld.global.u32 	%r29, [%rd12];
	st.shared.u32 	[%r21+3072], %r29;
	bar.sync 	0;
	add.s32 	%r30, %r4, %r2;
	add.s32 	%r31, %r1, %r5;
	mad.lo.s32 	%r32, %r2, 124, %r17;
	shl.b32 	%r33, %r5, 2;
	add.s32 	%r34, %r32, %r33;
	ld.shared.u32 	%r35, [%r34];
	mad.lo.s32 	%r36, %r31, %r14, %r30;
	mul.wide.s32 	%rd13, %r36, 4;
	add.s64 	%rd14, %rd3, %rd13;
	st.global.u32 	[%rd14], %r35;
	ld.shared.u32 	%r37, [%r34+32];
	add.s32 	%r38, %r36, %r22;
	mul.wide.s32 	%rd15, %r38, 4;
	add.s64 	%rd16, %rd3, %rd15;
	st.global.u32 	[%rd16], %r37;
	ld.shared.u32 	%r39, [%r34+64];
	add.s32 	%r40, %r36, %r25;
	mul.wide.s32 	%rd17, %r40, 4;
	add.s64 	%rd18, %rd3, %rd17;
	st.global.u32 	[%rd18], %r39;
	ld.shared.u32 	%r41, [%r34+96];
	add.s32 	%r42, %r40, %r22;
	mul.wide.s32 	%rd19, %r42, 4;
	add.s64 	%rd20, %rd3, %rd19;
	st.global.u32 	[%rd20], %r41;
$L__BB0_2:
	ret;

}
	// .globl	_Z24transposeCoalescedPaddedPiS_i
.visible .entry _Z24transposeCoalescedPaddedPiS_i(
	.param .u64 .ptr .align 1 _Z24transposeCoalescedPaddedPiS_i_param_0,
	.param .u64 .ptr .align 1 _Z24transposeCoalescedPaddedPiS_i_param_1,
	.param .u32 _Z24transposeCoalescedPaddedPiS_i_param_2
)
{
	.reg .pred 	%p<2>;
	.reg .b32 	%r<43>;
	.reg .b64 	%rd<21>;
	// demoted variable
	.shared .align 4 .b8 _ZZ24transposeCoalescedPaddedPiS_iE4tile[4224];
	ld.param.u64 	%rd1, [_Z24transposeCoalescedPaddedPiS_i_param_0];
	ld.param.u64 	%rd2, [_Z24transposeCoalescedPaddedPiS_i_param_1];
	ld.param.u32 	%r7, [_Z24transposeCoalescedPaddedPiS_i_param_2];
	mov.u32 	%r9, %ctaid.x;
	shl.b32 	%r1, %r9, 5;
	mov.u32 	%r2, %tid.x;
	add.s32 	%r3, %r1, %r2;
	mov.u32 	%r10, %ctaid.y;
	shl.b32 	%r4, %r10, 5;
	mov.u32 	%r5, %tid.y;
	add.s32 	%r11, %r4, %r5;
	max.s32 	%r12, %r3, %r11;
	setp.ge.s32 	%p1, %r12, %r7;
	@%p1 bra 	$L__BB1_2;
	mov.u32 	%r13, %nctaid.x;
	shl.b32 	%r14, %r13, 5;
	cvta.to.global.u64 	%rd3, %rd2;
	cvta.to.global.u64 	%rd4, %rd1;
	shl.b32 	%r15, %r2, 2;
	mov.u32 	%r16, _ZZ24transposeCoalescedPaddedPiS_iE4tile;
	add.s32 	%r17, %r16, %r15;
	mad.lo.s32 	%r18, %r11, %r14, %r3;
	mul.wide.s32 	%rd5, %r18, 4;
	add.s64 	%rd6, %rd4, %rd5;
	ld.global.u32 	%r19, [%rd6];
	mad.lo.s32 	%r20, %r5, 132, %r17;
	st.shared.u32 	[%r20], %r19;
	shl.b32 	%r21, %r13, 8;
	add.s32 	%r22, %r18, %r21;
	mul.wide.s32 	%rd7, %r22, 4;
	add.s64 	%rd8, %rd4, %rd7;
	ld.global.u32 	%r23, [%rd8];
	st.shared.u32 	[%r20+1056], %r23;
	shl.b32 	%r24, %r13, 9;
	add.s32 	%r25, %r18, %r24;
	mul.wide.s32 	%rd9, %r25, 4;
	add.s64 	%rd10, %rd4, %rd9;
	ld.global.u32 	%r26, [%rd10];
	st.shared.u32 	[%r20+2112], %r26;
	add.s32 	%r27, %r25, %r21;
	mul.wide.s32 	%rd11, %r27, 4;
	add.s64 	%rd12, %rd4, %rd11;
	ld.global.u32 	%r28, [%rd12];
	st.shared.u32 	[%r20+3168], %r28;
	bar.sync 	0;
	add.s32 	%r29, %r4, %r2;
	add.s32 	%r30, %r1, %r5;
	shl.b32 	%r31, %r2, 7;
	add.s32 	%r32, %r17, %r31;
	shl.b32 	%r33, %r5, 2;
	add.s32 	%r34, %r32, %r33;
	ld.shared.u32 	%r35, [%r34];
	mad.lo.s32 	%r36, %r30, %r14, %r29;
	mul.wide.s32 	%rd13, %r36, 4;
	add.s64 	%rd14, %rd3, %rd13;
	st.global.u32 	[%rd14], %r35;
	ld.shared.u32 	%r37, [%r34+32];
	add.s32 	%r38, %r36, %r21;
	mul.wide.s32 	%rd15, %r38, 4;
	add.s64 	%rd16, %rd3, %rd15;
	st.global.u32 	[%rd16], %r37;
	ld.shared.u32 	%r39, [%r34+64];
	add.s32 	%r40, %r36, %r24;
	mul.wide.s32 	%rd17, %r40, 4;
	add.s64 	%rd18, %rd3, %rd17;
	st.global.u32 	[%rd18], %r39;
	ld.shared.u32 	%r41, [%r34+96];
	add.s32 	%r42, %r40, %r21;
	mul.wide.s32 	%rd19, %r42, 4;
	add.s64 	%rd20, %rd3, %rd19;
	st.global.u32 	[%rd20], %r41;
$L__BB1_2:
	ret;

}


// ===== COMPILED SASS (sm_100) =====

	.target	sm_100

	.elftype	@"ET_EXEC"


//--------------------- .note.nv.tkinfo           --------------------------
	.section	.note.nv.tkinfo,"",@"SHT_NOTE"
	.sectionflags	@"SHF_NOTE_NV_TKINFO"
	.tkinfo
        /*0018*/ 	.word	0x00000002
        /*0030*/ 	.string	""
        /*0030*/ 	.string	"ptxas"
        /*0030*/ 	.string	"Cuda compilation tools, release 13.0, V13.0.88"
        /*0030*/ 	.string	"Build cuda_13.0.r13.0/compiler.36424714_0"
        /*0030*/ 	.string	"-arch sm_100 -m 64 "



//--------------------- .note.nv.cuinfo           --------------------------
	.section	.note.nv.cuinfo,"",@"SHT_NOTE"
	.sectionflags	@"SHF_NOTE_NV_CUINFO"
        /*0018*/ 	.short	0x0002
        /*001a*/ 	.short	0x0064
        /*001c*/ 	.short	0x0082
	.zero		2


//--------------------- .nv.info                  --------------------------
	.section	.nv.info,"",@"SHT_CUDA_INFO"
	.align	4


	//----- nvinfo : EIATTR_REGCOUNT
	.align		4
        /*0000*/ 	.byte	0x04, 0x2f
        /*0002*/ 	.short	(.L_1 - .L_0)
	.align		4
.L_0:
        /*0004*/ 	.word	index@(_Z18transposeCoalescedPiS_i)
        /*0008*/ 	.word	0x00000018


	//----- nvinfo : EIATTR_FRAME_SIZE
	.align		4
.L_1:
        /*000c*/ 	.byte	0x04, 0x11
        /*000e*/ 	.short	(.L_3 - .L_2)
	.align		4
.L_2:
        /*0010*/ 	.word	index@(_Z18transposeCoalescedPiS_i)
        /*0014*/ 	.word	0x00000000


	//----- nvinfo : EIATTR_REGCOUNT
	.align		4
.L_3:
        /*0018*/ 	.byte	0x04, 0x2f
        /*001a*/ 	.short	(.L_5 - .L_4)
	.align		4
.L_4:
        /*001c*/ 	.word	index@(_Z24transposeCoalescedPaddedPiS_i)
        /*0020*/ 	.word	0x00000018


	//----- nvinfo : EIATTR_FRAME_SIZE
	.align		4
.L_5:
        /*0024*/ 	.byte	0x04, 0x11
        /*0026*/ 	.short	(.L_7 - .L_6)
	.align		4
.L_6:
        /*0028*/ 	.word	index@(_Z24transposeCoalescedPaddedPiS_i)
        /*002c*/ 	.word	0x00000000


	//----- nvinfo : EIATTR_MIN_STACK_SIZE
	.align		4
.L_7:
        /*0030*/ 	.byte	0x04, 0x12
        /*0032*/ 	.short	(.L_9 - .L_8)
	.align		4
.L_8:
        /*0034*/ 	.word	index@(_Z24transposeCoalescedPaddedPiS_i)
        /*0038*/ 	.word	0x00000000


	//----- nvinfo : EIATTR_MIN_STACK_SIZE
	.align		4
.L_9:
        /*003c*/ 	.byte	0x04, 0x12
        /*003e*/ 	.short	(.L_11 - .L_10)
	.align		4
.L_10:
        /*0040*/ 	.word	index@(_Z18transposeCoalescedPiS_i)
        /*0044*/ 	.word	0x00000000
.L_11:


//--------------------- .nv.compat                --------------------------
	.section	.nv.compat,"",@"SHT_CUDA_COMPAT_INFO"
	.align	4
        /*0000*/ 	.byte	0x02, 0x09, 0x00, 0x00, 0x02, 0x02, 0x01, 0x00, 0x02, 0x05, 0x05, 0x00, 0x03, 0x07, 0x01, 0x01
        /*0010*/ 	.byte	0x02, 0x03, 0x00, 0x00, 0x02, 0x06, 0x01, 0x00, 0x04, 0x0b, 0x08, 0x00, 0x09, 0x00, 0x00, 0x00
        /*0020*/ 	.byte	0x00, 0x00, 0x00, 0x00


//--------------------- .nv.info._Z24transposeCoalescedPaddedPiS_i --------------------------
	.section	.nv.info._Z24transposeCoalescedPaddedPiS_i,"",@"SHT_CUDA_INFO"
	.sectionflags	@""
	.align	4


	//----- nvinfo : EIATTR_CUDA_API_VERSION
	.align		4
        /*0000*/ 	.byte	0x04, 0x37
        /*0002*/ 	.short	(.L_13 - .L_12)
.L_12:
        /*0004*/ 	.word	0x00000082


	//----- nvinfo : EIATTR_KPARAM_INFO
	.align		4
.L_13:
        /*0008*/ 	.byte	0x04, 0x17
        /*000a*/ 	.short	(.L_15 - .L_14)
.L_14:
        /*000c*/ 	.word	0x00000000
        /*0010*/ 	.short	0x0002
        /*0012*/ 	.short	0x0010
        /*0014*/ 	.byte	0x00, 0xf0, 0x11, 0x00


	//----- nvinfo : EIATTR_KPARAM_INFO
	.align		4
.L_15:
        /*0018*/ 	.byte	0x04, 0x17
        /*001a*/ 	.short	(.L_17 - .L_16)
.L_16:
        /*001c*/ 	.word	0x00000000
        /*0020*/ 	.short	0x0001
        /*0022*/ 	.short	0x0008
        /*0024*/ 	.byte	0x00, 0xf5, 0x21, 0x00


	//----- nvinfo : EIATTR_KPARAM_INFO
	.align		4
.L_17:
        /*0028*/ 	.byte	0x04, 0x17
        /*002a*/ 	.short	(.L_19 - .L_18)
.L_18:
        /*002c*/ 	.word	0x00000000
        /*0030*/ 	.short	0x0000
        /*0032*/ 	.short	0x0000
        /*0034*/ 	.byte	0x00, 0xf5, 0x21, 0x00


	//----- nvinfo : EIATTR_SPARSE_MMA_MASK
	.align		4
.L_19:
        /*0038*/ 	.byte	0x03, 0x50
        /*003a*/ 	.short	0x0000


	//----- nvinfo : EIATTR_MAXREG_COUNT
	.align		4
        /*003c*/ 	.byte	0x03, 0x1b
        /*003e*/ 	.short	0x00ff


	//----- nvinfo : EIATTR_NUM_BARRIERS
	.align		4
        /*0040*/ 	.byte	0x02, 0x4c
        /*0042*/ 	.byte	0x01
	.zero		1


	//----- nvinfo : EIATTR_MERCURY_ISA_VERSION
	.align		4
        /*0044*/ 	.byte	0x03, 0x5f
        /*0046*/ 	.short	0x0101


	//----- nvinfo : EIATTR_VRC_CTA_INIT_COUNT
	.align		4
        /*0048*/ 	.byte	0x02, 0x4a
	.zero		1
	.zero		1


	//----- nvinfo : EIATTR_EXIT_INSTR_OFFSETS
	.align		4
        /*004c*/ 	.byte	0x04, 0x1c
        /*004e*/ 	.short	(.L_21 - .L_20)


	//   ....[0]....
.L_20:
        /*0050*/ 	.word	0x000000a0


	//   ....[1]....
        /*0054*/ 	.word	0x000003a0


	//----- nvinfo : EIATTR_CBANK_PARAM_SIZE
	.align		4
.L_21:
        /*0058*/ 	.byte	0x03, 0x19
        /*005a*/ 	.short	0x0014


	//----- nvinfo : EIATTR_PARAM_CBANK
	.align		4
        /*005c*/ 	.byte	0x04, 0x0a
        /*005e*/ 	.short	(.L_23 - .L_22)
	.align		4
.L_22:
        /*0060*/ 	.word	index@(.nv.constant0._Z24transposeCoalescedPaddedPiS_i)
        /*0064*/ 	.short	0x0380
        /*0066*/ 	.short	0x0014


	//----- nvinfo : EIATTR_SW_WAR
	.align		4
.L_23:
        /*0068*/ 	.byte	0x04, 0x36
        /*006a*/ 	.short	(.L_25 - .L_24)
.L_24:
        /*006c*/ 	.word	0x00000008
.L_25:


//--------------------- .nv.info._Z18transposeCoalescedPiS_i --------------------------
	.section	.nv.info._Z18transposeCoalescedPiS_i,"",@"SHT_CUDA_INFO"
	.sectionflags	@""
	.align	4


	//----- nvinfo : EIATTR_CUDA_API_VERSION
	.align		4
        /*0000*/ 	.byte	0x04, 0x37
        /*0002*/ 	.short	(.L_27 - .L_26)
.L_26:
        /*0004*/ 	.word	0x00000082


	//----- nvinfo : EIATTR_KPARAM_INFO
	.align		4
.L_27:
        /*0008*/ 	.byte	0x04, 0x17
        /*000a*/ 	.short	(.L_29 - .L_28)
.L_28:
        /*000c*/ 	.word	0x00000000
        /*0010*/ 	.short	0x0002
        /*0012*/ 	.short	0x0010
        /*0014*/ 	.byte	0x00, 0xf0, 0x11, 0x00


	//----- nvinfo : EIATTR_KPARAM_INFO
	.align		4
.L_29:
        /*0018*/ 	.byte	0x04, 0x17
        /*001a*/ 	.short	(.L_31 - .L_30)
.L_30:
        /*001c*/ 	.word	0x00000000
        /*0020*/ 	.short	0x0001
        /*0022*/ 	.short	0x0008
        /*0024*/ 	.byte	0x00, 0xf5, 0x21, 0x00


	//----- nvinfo : EIATTR_KPARAM_INFO
	.align		4
.L_31:
        /*0028*/ 	.byte	0x04, 0x17
        /*002a*/ 	.short	(.L_33 - .L_32)
.L_32:
        /*002c*/ 	.word	0x00000000
        /*0030*/ 	.short	0x0000
        /*0032*/ 	.short	0x0000
        /*0034*/ 	.byte	0x00, 0xf5, 0x21, 0x00


	//----- nvinfo : EIATTR_SPARSE_MMA_MASK
	.align		4
.L_33:
        /*0038*/ 	.byte	0x03, 0x50
        /*003a*/ 	.short	0x0000


	//----- nvinfo : EIATTR_MAXREG_COUNT
	.align		4
        /*003c*/ 	.byte	0x03, 0x1b
        /*003e*/ 	.short	0x00ff


	//----- nvinfo : EIATTR_NUM_BARRIERS
	.align		4
        /*0040*/ 	.byte	0x02, 0x4c
        /*0042*/ 	.byte	0x01
	.zero		1


	//----- nvinfo : EIATTR_MERCURY_ISA_VERSION
	.align		4
        /*0044*/ 	.byte	0x03, 0x5f
        /*0046*/ 	.short	0x0101


	//----- nvinfo : EIATTR_VRC_CTA_INIT_COUNT
	.align		4
        /*0048*/ 	.byte	0x02, 0x4a
	.zero		1
	.zero		1


	//----- nvinfo : EIATTR_EXIT_INSTR_OFFSETS
	.align		4
        /*004c*/ 	.byte	0x04, 0x1c
        /*004e*/ 	.short	(.L_35 - .L_34)


	//   ....[0]....
.L_34:
        /*0050*/ 	.word	0x000000a0


	//   ....[1]....
        /*0054*/ 	.word	0x000003a0


	//----- nvinfo : EIATTR_CBANK_PARAM_SIZE
	.align		4
.L_35:
        /*0058*/ 	.byte	0x03, 0x19
        /*005a*/ 	.short	0x0014


	//----- nvinfo : EIATTR_PARAM_CBANK
	.align		4
        /*005c*/ 	.byte	0x04, 0x0a
        /*005e*/ 	.short	(.L_37 - .L_36)
	.align		4
.L_36:
        /*0060*/ 	.word	index@(.nv.constant0._Z18transposeCoalescedPiS_i)
        /*0064*/ 	.short	0x0380
        /*0066*/ 	.short	0x0014


	//----- nvinfo : EIATTR_SW_WAR
	.align		4
.L_37:
        /*0068*/ 	.byte	0x04, 0x36
        /*006a*/ 	.short	(.L_39 - .L_38)
.L_38:
        /*006c*/ 	.word	0x00000008
.L_39:


//--------------------- .nv.callgraph             --------------------------
	.section	.nv.callgraph,"",@"SHT_CUDA_CALLGRAPH"
	.align	4
	.sectionentsize	8
	.align		4
        /*0000*/ 	.word	0x00000000
	.align		4
        /*0004*/ 	.word	0xffffffff
	.align		4
        /*0008*/ 	.word	0x00000000
	.align		4
        /*000c*/ 	.word	0xfffffffe
	.align		4
        /*0010*/ 	.word	0x00000000
	.align		4
        /*0014*/ 	.word	0xfffffffd
	.align		4
        /*0018*/ 	.word	0x00000000
	.align		4
        /*001c*/ 	.word	0xfffffffc


//--------------------- .text._Z24transposeCoalescedPaddedPiS_i --------------------------
	.section	.text._Z24transposeCoalescedPaddedPiS_i,"ax",@progbits
	.align	128
        .global         _Z24transposeCoalescedPaddedPiS_i
        .type           _Z24transposeCoalescedPaddedPiS_i,@function
        .size           _Z24transposeCoalescedPaddedPiS_i,(.L_x_2 - _Z24transposeCoalescedPaddedPiS_i)
        .other          _Z24transposeCoalescedPaddedPiS_i,@"STO_CUDA_ENTRY STV_DEFAULT"
_Z24transposeCoalescedPaddedPiS_i:
.text._Z24transposeCoalescedPaddedPiS_i:
[----:B------:R-:W-:Y:S01]  /*0000*/  LDC R1, c[0x0][0x37c] ;  /* 0x0000df00ff017b82 */ /* 0x000fe20000000800 */
[----:B------:R-:W0:Y:S01]  /*0010*/  S2R R6, SR_CTAID.X ;  /* 0x0000000000067919 */ /* 0x000e220000002500 */
[----:B------:R-:W1:Y:S01]  /*0020*/  LDCU UR4, c[0x0][0x390] ;  /* 0x00007200ff0477ac */ /* 0x000e620008000800 */
[----:B------:R-:W0:Y:S01]  /*0030*/  S2R R5, SR_TID.X ;  /* 0x0000000000057919 */ /* 0x000e220000002100 */
[----:B------:R-:W2:Y:S01]  /*0040*/  S2R R0, SR_CTAID.Y ;  /* 0x0000000000007919 */ /* 0x000ea20000002600 */
[----:B------:R-:W2:Y:S01]  /*0050*/  S2R R7, SR_TID.Y ;  /* 0x0000000000077919 */ /* 0x000ea20000002200 */
[----:B0-----:R-:W-:Y:S02]  /*0060*/  LEA R9, R6, R5, 0x5 ;  /* 0x0000000506097211 */ /* 0x001fe400078e28ff */
[----:B--2---:R-:W-:-:S04]  /*0070*/  LEA R10, R0, R7, 0x5 ;  /* 0x00000007000a7211 */ /* 0x004fc800078e28ff */
[----:B------:R-:W-:-:S04]  /*0080*/  VIMNMX R2, PT, PT, R9, R10, !PT ;  /* 0x0000000a09027248 */ /* 0x000fc80007fe0100 */
[----:B-1----:R-:W-:-:S13]  /*0090*/  ISETP.GE.AND P0, PT, R2, UR4, PT ;  /* 0x0000000402007c0c */ /* 0x002fda000bf06270 */
[----:B------:R-:W-:Y:S05]  /*00a0*/  @P0 EXIT ;  /* 0x000000000000094d */ /* 0x000fea0003800000 */
[----:B------:R-:W0:Y:S01]  /*00b0*/  LDC R4, c[0x0][0x370] ;  /* 0x0000dc00ff047b82 */ /* 0x000e220000000800 */
[----:B------:R-:W1:Y:S07]  /*00c0*/  LDCU.64 UR6, c[0x0][0x358] ;  /* 0x00006b00ff0677ac */ /* 0x000e6e0008000a00 */
[----:B------:R-:W2:Y:S01]  /*00d0*/  LDC.64 R2, c[0x0][0x380] ;  /* 0x0000e000ff027b82 */ /* 0x000ea20000000a00 */
[----:B0-----:R-:W-:-:S05]  /*00e0*/  SHF.L.U32 R8, R4, 0x5, RZ ;  /* 0x0000000504087819 */ /* 0x001fca00000006ff */
[----:B------:R-:W-:-:S04]  /*00f0*/  IMAD R9, R10, R8, R9 ;  /* 0x000000080a097224 */ /* 0x000fc800078e0209 */
[----:B--2---:R-:W-:Y:S01]  /*0100*/  IMAD.WIDE R10, R9, 0x4, R2 ;  /* 0x00000004090a7825 */ /* 0x004fe200078e0202 */
[CC--:B------:R-:W-:Y:S02]  /*0110*/  LEA R15, R4.reuse, R9.reuse, 0x9 ;  /* 0x00000009040f7211 */ /* 0x0c0fe400078e48ff */
[----:B------:R-:W-:-:S03]  /*0120*/  LEA R13, R4, R9, 0x8 ;  /* 0x00000009040d7211 */ /* 0x000fc600078e40ff */
[----:B------:R-:W-:Y:S01]  /*0130*/  IMAD R17, R4, 0x100, R15 ;  /* 0x0000010004117824 */ /* 0x000fe200078e020f */
[----:B-1----:R-:W2:Y:S01]  /*0140*/  LDG.E R10, desc[UR6][R10.64] ;  /* 0x000000060a0a7981 */ /* 0x002ea2000c1e1900 */
[----:B------:R-:W-:-:S04]  /*0150*/  IMAD.WIDE R12, R13, 0x4, R2 ;  /* 0x000000040d0c7825 */ /* 0x000fc800078e0202 */
[--C-:B------:R-:W-:Y:S02]  /*0160*/  IMAD.WIDE R14, R15, 0x4, R2.reuse ;  /* 0x000000040f0e7825 */ /* 0x100fe400078e0202 */
[----:B------:R-:W3:Y:S02]  /*0170*/  LDG.E R12, desc[UR6][R12.64] ;  /* 0x000000060c0c7981 */ /* 0x000ee4000c1e1900 */
[----:B------:R-:W-:Y:S02]  /*0180*/  IMAD.WIDE R2, R17, 0x4, R2 ;  /* 0x0000000411027825 */ /* 0x000fe400078e0202 */
[----:B------:R-:W4:Y:S04]  /*0190*/  LDG.E R14, desc[UR6][R14.64] ;  /* 0x000000060e0e7981 */ /* 0x000f28000c1e1900 */
[----:B------:R0:W5:Y:S01]  /*01a0*/  LDG.E R18, desc[UR6][R2.64] ;  /* 0x0000000602127981 */ /* 0x000162000c1e1900 */
[----:B------:R-:W1:Y:S01]  /*01b0*/  S2UR UR5, SR_CgaCtaId ;  /* 0x00000000000579c3 */ /* 0x000e620000008800 */
[----:B------:R-:W-:-:S07]  /*01c0*/  UMOV UR4, 0x400 ;  /* 0x0000040000047882 */ /* 0x000fce0000000000 */
[----:B0-----:R-:W0:Y:S01]  /*01d0*/  LDC.64 R2, c[0x0][0x388] ;  /* 0x0000e200ff027b82 */ /* 0x001e220000000a00 */
[----:B-1----:R-:W-:-:S06]  /*01e0*/  ULEA UR4, UR5, UR4, 0x18 ;  /* 0x0000000405047291 */ /* 0x002fcc000f8ec0ff */
[----:B------:R-:W-:-:S05]  /*01f0*/  LEA R16, R5, UR4, 0x2 ;  /* 0x0000000405107c11 */ /* 0x000fca000f8e10ff */
[----:B------:R-:W-:Y:S01]  /*0200*/  IMAD R9, R7, 0x84, R16 ;  /* 0x0000008407097824 */ /* 0x000fe200078e0210 */
[----:B------:R-:W-:-:S04]  /*0210*/  LEA R16, R5, R16, 0x7 ;  /* 0x0000001005107211 */ /* 0x000fc800078e38ff */
[----:B------:R-:W-:Y:S01]  /*0220*/  LEA R16, R7, R16, 0x2 ;  /* 0x0000001007107211 */ /* 0x000fe200078e10ff */
[----:B------:R-:W-:Y:S01]  /*0230*/  IMAD R6, R6, 0x20, R7 ;  /* 0x0000002006067824 */ /* 0x000fe200078e0207 */
[----:B------:R-:W-:-:S05]  /*0240*/  LEA R5, R0, R5, 0x5 ;  /* 0x0000000500057211 */ /* 0x000fca00078e28ff */
[----:B------:R-:W-:-:S05]  /*0250*/  IMAD R5, R8, R6, R5 ;  /* 0x0000000608057224 */ /* 0x000fca00078e0205 */
[CC--:B------:R-:W-:Y:S02]  /*0260*/  LEA R17, R4.reuse, R5.reuse, 0x9 ;  /* 0x0000000504117211 */ /* 0x0c0fe400078e48ff */
[C---:B------:R-:W-:Y:S02]  /*0270*/  LEA R7, R4.reuse, R5, 0x8 ;  /* 0x0000000504077211 */ /* 0x040fe400078e40ff */
[----:B------:R-:W-:Y:S01]  /*0280*/  LEA R21, R4, R17, 0x8 ;  /* 0x0000001104157211 */ /* 0x000fe200078e40ff */
[----:B0-----:R-:W-:-:S04]  /*0290*/  IMAD.WIDE R4, R5, 0x4, R2 ;  /* 0x0000000405047825 */ /* 0x001fc800078e0202 */
[--C-:B------:R-:W-:Y:S01]  /*02a0*/  IMAD.WIDE R6, R7, 0x4, R2.reuse ;  /* 0x0000000407067825 */ /* 0x100fe200078e0202 */
[----:B--2---:R-:W-:Y:S04]  /*02b0*/  STS [R9], R10 ;  /* 0x0000000a09007388 */ /* 0x004fe80000000800 */
[----:B---3--:R-:W-:Y:S04]  /*02c0*/  STS [R9+0x420], R12 ;  /* 0x0004200c09007388 */ /* 0x008fe80000000800 */
[----:B----4-:R-:W-:Y:S04]  /*02d0*/  STS [R9+0x840], R14 ;  /* 0x0008400e09007388 */ /* 0x010fe80000000800 */
[----:B-----5:R0:W-:Y:S01]  /*02e0*/  STS [R9+0xc60], R18 ;  /* 0x000c601209007388 */ /* 0x0201e20000000800 */
[----:B------:R-:W-:Y:S06]  /*02f0*/  BAR.SYNC.DEFER_BLOCKING 0x0 ;  /* 0x0000000000007b1d */ /* 0x000fec0000010000 */
[----:B------:R-:W1:Y:S04]  /*0300*/  LDS R11, [R16] ;  /* 0x00000000100b7984 */ /* 0x000e680000000800 */
[----:B------:R-:W2:Y:S04]  /*0310*/  LDS R13, [R16+0x20] ;  /* 0x00002000100d7984 */ /* 0x000ea80000000800 */
[----:B------:R-:W3:Y:S04]  /*0320*/  LDS R15, [R16+0x40] ;  /* 0x00004000100f7984 */ /* 0x000ee80000000800 */
[----:B------:R-:W4:Y:S01]  /*0330*/  LDS R19, [R16+0x60] ;  /* 0x0000600010137984 */ /* 0x000f220000000800 */
[----:B0-----:R-:W-:-:S04]  /*0340*/  IMAD.WIDE R8, R17, 0x4, R2 ;  /* 0x0000000411087825 */ /* 0x001fc800078e0202 */
[----:B------:R-:W-:Y:S01]  /*0350*/  IMAD.WIDE R2, R21, 0x4, R2 ;  /* 0x0000000415027825 */ /* 0x000fe200078e0202 */
[----:B-1----:R-:W-:Y:S04]  /*0360*/  STG.E desc[UR6][R4.64], R11 ;  /* 0x0000000b04007986 */ /* 0x002fe8000c101906 */
[----:B--2---:R-:W-:Y:S04]  /*0370*/  STG.E desc[UR6][R6.64], R13 ;  /* 0x0000000d06007986 */ /* 0x004fe8000c101906 */
[----:B---3--:R-:W-:Y:S04]  /*0380*/  STG.E desc[UR6][R8.64], R15 ;  /* 0x0000000f08007986 */ /* 0x008fe8000c101906 */
[----:B----4-:R-:W-:Y:S01]  /*0390*/  STG.E desc[UR6][R2.64], R19 ;  /* 0x0000001302007986 */ /* 0x010fe2000c101906 */
[----:B------:R-:W-:Y:S05]  /*03a0*/  EXIT ;  /* 0x000000000000794d */ /* 0x000fea0003800000 */
.L_x_0:
[----:B------:R-:W-:-:S00]  /*03b0*/  BRA `(.L_x_0) ;  /* 0xfffffffc00fc7947 */ /* 0x000fc0000383ffff */
[----:B------:R-:W-:-:S00]  /*03c0*/  NOP ;  /* 0x0000000000007918 */ /* 0x000fc00000000000 */
        /* <DEDUP_REMOVED lines=11> */
.L_x_2:


//--------------------- .text._Z18transposeCoalescedPiS_i --------------------------
	.section	.text._Z18transposeCoalescedPiS_i,"ax",@progbits
	.align	128
        .global         _Z18transposeCoalescedPiS_i
        .type           _Z18transposeCoalescedPiS_i,@function
        .size           _Z18transposeCoalescedPiS_i,(.L_x_3 - _Z18transposeCoalescedPiS_i)
        .other          _Z18transposeCoalescedPiS_i,@"STO_CUDA_ENTRY STV_DEFAULT"
_Z18transposeCoalescedPiS_i:
.text._Z18transposeCoalescedPiS_i:
        /* <DEDUP_REMOVED lines=31> */
[----:B------:R-:W-:-:S04]  /*01f0*/  LEA R16, R5, UR4, 0x2 ;  /* 0x0000000405107c11 */ /* 0x000fc8000f8e10ff */
[----:B------:R-:W-:Y:S01]  /*0200*/  LEA R9, R7, R16, 0x7 ;  /* 0x0000001007097211 */ /* 0x000fe200078e38ff */
[----:B------:R-:W-:-:S05]  /*0210*/  IMAD R16, R5, 0x7c, R16 ;  /* 0x0000007c05107824 */ /* 0x000fca00078e0210 */
        /* <DEDUP_REMOVED lines=25> */
.L_x_1:
        /* <DEDUP_REMOVED lines=13> */
.L_x_3:


//--------------------- .nv.shared._Z24transposeCoalescedPaddedPiS_i --------------------------
	.section	.nv.shared._Z24transposeCoalescedPaddedPiS_i,"aw",@nobits
	.sectionflags	@""
	.align	4
.nv.shared._Z24transposeCoalescedPaddedPiS_i:
	.zero		5248


//--------------------- .nv.shared.reserved.0     --------------------------
	.section	.nv.shared.reserved.0,"aw",@nobits
	.weak		__nv_reservedSMEM_offset_0_alias
	.size		__nv_reservedSMEM_offset_0_alias, 0, 64
	.other		__nv_reservedSMEM_offset_0_alias,@"STO_CUDA_RESERVED_SHARED STV_DEFAULT"
__nv_reservedSMEM_offset_0_alias:
	.zero		0
	.zero		64


//--------------------- .nv.shared._Z18transposeCoalescedPiS_i --------------------------
	.section	.nv.shared._Z18transposeCoalescedPiS_i,"aw",@nobits
	.sectionflags	@""
	.align	4
.nv.shared._Z18transposeCoalescedPiS_i:
	.zero		5120


//--------------------- .nv.constant0._Z24transposeCoalescedPaddedPiS_i --------------------------
	.section	.nv.constant0._Z24transposeCoalescedPaddedPiS_i,"a",@progbits
	.sectionflags	@""
	.align	4
.nv.constant0._Z24transposeCoalescedPaddedPiS_i:
	.zero		916


//--------------------- .nv.constant0._Z18transposeCoalescedPiS_i --------------------------
	.section	.nv.constant0._Z18transposeCoalescedPiS_i,"a",@progbits
	.sectionflags	@""
	.align	4
.nv.constant0._Z18transposeCoalescedPiS_i:
	.zero		916


//--------------------- SYMBOLS --------------------------

	.type		.nv.reservedSmem.offset0,@object
	.size		.nv.reservedSmem.offset0,0x4
	.type		.nv.reservedSmem.cap,@object
	.size		.nv.reservedSmem.cap,0x4
